//
// Generated by NVIDIA NVVM Compiler
//
// Compiler Build ID: CL-36424714
// Cuda compilation tools, release 13.0, V13.0.88
// Based on NVVM 20.0.0
//

.version 9.0
.target sm_100
.address_size 64

	// .globl	_Z14image_vel_timePfS_S_iifffiiS_S_S_

.visible .entry _Z14image_vel_timePfS_S_iifffiiS_S_S_(
	.param .u64 .ptr .align 1 _Z14image_vel_timePfS_S_iifffiiS_S_S__param_0,
	.param .u64 .ptr .align 1 _Z14image_vel_timePfS_S_iifffiiS_S_S__param_1,
	.param .u64 .ptr .align 1 _Z14image_vel_timePfS_S_iifffiiS_S_S__param_2,
	.param .u32 _Z14image_vel_timePfS_S_iifffiiS_S_S__param_3,
	.param .u32 _Z14image_vel_timePfS_S_iifffiiS_S_S__param_4,
	.param .f32 _Z14image_vel_timePfS_S_iifffiiS_S_S__param_5,
	.param .f32 _Z14image_vel_timePfS_S_iifffiiS_S_S__param_6,
	.param .f32 _Z14image_vel_timePfS_S_iifffiiS_S_S__param_7,
	.param .u32 _Z14image_vel_timePfS_S_iifffiiS_S_S__param_8,
	.param .u32 _Z14image_vel_timePfS_S_iifffiiS_S_S__param_9,
	.param .u64 .ptr .align 1 _Z14image_vel_timePfS_S_iifffiiS_S_S__param_10,
	.param .u64 .ptr .align 1 _Z14image_vel_timePfS_S_iifffiiS_S_S__param_11,
	.param .u64 .ptr .align 1 _Z14image_vel_timePfS_S_iifffiiS_S_S__param_12
)
{
	.reg .pred 	%p<5>;
	.reg .b32 	%r<20>;
	.reg .b32 	%f<8>;
	.reg .b64 	%rd<17>;
	.reg .b64 	%fd<9>;

	ld.param.u64 	%rd1, [_Z14image_vel_timePfS_S_iifffiiS_S_S__param_0];
	ld.param.u64 	%rd2, [_Z14image_vel_timePfS_S_iifffiiS_S_S__param_1];
	ld.param.u64 	%rd3, [_Z14image_vel_timePfS_S_iifffiiS_S_S__param_2];
	ld.param.u32 	%r3, [_Z14image_vel_timePfS_S_iifffiiS_S_S__param_3];
	ld.param.u32 	%r4, [_Z14image_vel_timePfS_S_iifffiiS_S_S__param_4];
	ld.param.u32 	%r5, [_Z14image_vel_timePfS_S_iifffiiS_S_S__param_8];
	ld.param.u32 	%r6, [_Z14image_vel_timePfS_S_iifffiiS_S_S__param_9];
	ld.param.u64 	%rd4, [_Z14image_vel_timePfS_S_iifffiiS_S_S__param_10];
	ld.param.u64 	%rd5, [_Z14image_vel_timePfS_S_iifffiiS_S_S__param_12];
	mov.u32 	%r7, %ctaid.x;
	mov.u32 	%r8, %ntid.x;
	mov.u32 	%r9, %tid.x;
	mad.lo.s32 	%r1, %r7, %r8, %r9;
	mov.u32 	%r10, %ctaid.y;
	mov.u32 	%r11, %ntid.y;
	mov.u32 	%r12, %tid.y;
	mad.lo.s32 	%r2, %r10, %r11, %r12;
	add.s32 	%r13, %r6, %r5;
	not.b32 	%r14, %r13;
	add.s32 	%r15, %r3, %r14;
	setp.gt.s32 	%p1, %r1, %r15;
	min.s32 	%r16, %r1, %r2;
	setp.lt.s32 	%p2, %r16, %r5;
	or.pred  	%p3, %p2, %p1;
	@%p3 bra 	$L__BB0_3;
	not.b32 	%r17, %r5;
	add.s32 	%r18, %r4, %r17;
	setp.gt.s32 	%p4, %r2, %r18;
	@%p4 bra 	$L__BB0_3;
	mad.lo.s32 	%r19, %r3, %r2, %r1;
	cvta.to.global.u64 	%rd6, %rd2;
	mul.wide.s32 	%rd7, %r19, 4;
	add.s64 	%rd8, %rd6, %rd7;
	ld.global.f32 	%f1, [%rd8];
	cvta.to.global.u64 	%rd9, %rd1;
	add.s64 	%rd10, %rd9, %rd7;
	ld.global.f32 	%f2, [%rd10];
	sub.f32 	%f3, %f1, %f2;
	st.global.f32 	[%rd8], %f3;
	cvta.to.global.u64 	%rd11, %rd4;
	add.s64 	%rd12, %rd11, %rd7;
	ld.global.f32 	%f4, [%rd12];
	cvt.f64.f32 	%fd1, %f4;
	mov.f64 	%fd2, 0dC000000000000000;
	div.rn.f64 	%fd3, %fd2, %fd1;
	cvt.f64.f32 	%fd4, %f3;
	mul.f64 	%fd5, %fd3, %fd4;
	cvta.to.global.u64 	%rd13, %rd3;
	add.s64 	%rd14, %rd13, %rd7;
	ld.global.f32 	%f5, [%rd14];
	cvt.f64.f32 	%fd6, %f5;
	cvta.to.global.u64 	%rd15, %rd5;
	add.s64 	%rd16, %rd15, %rd7;
	ld.global.f32 	%f6, [%rd16];
	cvt.f64.f32 	%fd7, %f6;
	fma.rn.f64 	%fd8, %fd5, %fd6, %fd7;
	cvt.rn.f32.f64 	%f7, %fd8;
	st.global.f32 	[%rd16], %f7;
$L__BB0_3:
	ret;

}


// ===== COMPILED SASS (sm_100) =====

	.target	sm_100

	.elftype	@"ET_EXEC"


//--------------------- .note.nv.tkinfo           --------------------------
	.section	.note.nv.tkinfo,"",@"SHT_NOTE"
	.sectionflags	@"SHF_NOTE_NV_TKINFO"
	.tkinfo
        /*0018*/ 	.word	0x00000002
        /*0030*/ 	.string	""
        /*0030*/ 	.string	"ptxas"
        /*0030*/ 	.string	"Cuda compilation tools, release 13.0, V13.0.88"
        /*0030*/ 	.string	"Build cuda_13.0.r13.0/compiler.36424714_0"
        /*0030*/ 	.string	"-arch sm_100 -m 64 "



//--------------------- .note.nv.cuinfo           --------------------------
	.section	.note.nv.cuinfo,"",@"SHT_NOTE"
	.sectionflags	@"SHF_NOTE_NV_CUINFO"
        /*0018*/ 	.short	0x0002
        /*001a*/ 	.short	0x0064
        /*001c*/ 	.short	0x0082
	.zero		2


//--------------------- .nv.info                  --------------------------
	.section	.nv.info,"",@"SHT_CUDA_INFO"
	.align	4


	//----- nvinfo : EIATTR_REGCOUNT
	.align		4
        /*0000*/ 	.byte	0x04, 0x2f
        /*0002*/ 	.short	(.L_1 - .L_0)
	.align		4
.L_0:
        /*0004*/ 	.word	index@(_Z14image_vel_timePfS_S_iifffiiS_S_S_)
        /*0008*/ 	.word	0x00000016


	//----- nvinfo : EIATTR_FRAME_SIZE
	.align		4
.L_1:
        /*000c*/ 	.byte	0x04, 0x11
        /*000e*/ 	.short	(.L_3 - .L_2)
	.align		4
.L_2:
        /*0010*/ 	.word	index@($__internal_0_$__cuda_sm20_div_rn_f64_full)
        /*0014*/ 	.word	0x00000000


	//----- nvinfo : EIATTR_FRAME_SIZE
	.align		4
.L_3:
        /*0018*/ 	.byte	0x04, 0x11
        /*001a*/ 	.short	(.L_5 - .L_4)
	.align		4
.L_4:
        /*001c*/ 	.word	index@(_Z14image_vel_timePfS_S_iifffiiS_S_S_)
        /*0020*/ 	.word	0x00000000


	//----- nvinfo : EIATTR_MIN_STACK_SIZE
	.align		4
.L_5:
        /*0024*/ 	.byte	0x04, 0x12
        /*0026*/ 	.short	(.L_7 - .L_6)
	.align		4
.L_6:
        /*0028*/ 	.word	index@(_Z14image_vel_timePfS_S_iifffiiS_S_S_)
        /*002c*/ 	.word	0x00000000
.L_7:


//--------------------- .nv.compat                --------------------------
	.section	.nv.compat,"",@"SHT_CUDA_COMPAT_INFO"
	.align	4
        /*0000*/ 	.byte	0x02, 0x09, 0x00, 0x00, 0x02, 0x02, 0x01, 0x00, 0x02, 0x05, 0x05, 0x00, 0x03, 0x07, 0x01, 0x01
        /*0010*/ 	.byte	0x02, 0x03, 0x00, 0x00, 0x02, 0x06, 0x01, 0x00, 0x04, 0x0b, 0x08, 0x00, 0x01, 0x00, 0x00, 0x00
        /*0020*/ 	.byte	0x00, 0x00, 0x00, 0x00


//--------------------- .nv.info._Z14image_vel_timePfS_S_iifffiiS_S_S_ --------------------------
	.section	.nv.info._Z14image_vel_timePfS_S_iifffiiS_S_S_,"",@"SHT_CUDA_INFO"
	.sectionflags	@""
	.align	4


	//----- nvinfo : EIATTR_CUDA_API_VERSION
	.align		4
        /*0000*/ 	.byte	0x04, 0x37
        /*0002*/ 	.short	(.L_9 - .L_8)
.L_8:
        /*0004*/ 	.word	0x00000082


	//----- nvinfo : EIATTR_KPARAM_INFO
	.align		4
.L_9:
        /*0008*/ 	.byte	0x04, 0x17
        /*000a*/ 	.short	(.L_11 - .L_10)
.L_10:
        /*000c*/ 	.word	0x00000000
        /*0010*/ 	.short	0x000c
        /*0012*/ 	.short	0x0048
        /*0014*/ 	.byte	0x00, 0xf5, 0x21, 0x00


	//----- nvinfo : EIATTR_KPARAM_INFO
	.align		4
.L_11:
        /*0018*/ 	.byte	0x04, 0x17
        /*001a*/ 	.short	(.L_13 - .L_12)
.L_12:
        /*001c*/ 	.word	0x00000000
        /*0020*/ 	.short	0x000b
        /*0022*/ 	.short	0x0040
        /*0024*/ 	.byte	0x00, 0xf5, 0x21, 0x00


	//----- nvinfo : EIATTR_KPARAM_INFO
	.align		4
.L_13:
        /*0028*/ 	.byte	0x04, 0x17
        /*002a*/ 	.short	(.L_15 - .L_14)
.L_14:
        /*002c*/ 	.word	0x00000000
        /*0030*/ 	.short	0x000a
        /*0032*/ 	.short	0x0038
        /*0034*/ 	.byte	0x00, 0xf5, 0x21, 0x00


	//----- nvinfo : EIATTR_KPARAM_INFO
	.align		4
.L_15:
        /*0038*/ 	.byte	0x04, 0x17
        /*003a*/ 	.short	(.L_17 - .L_16)
.L_16:
        /*003c*/ 	.word	0x00000000
        /*0040*/ 	.short	0x0009
        /*0042*/ 	.short	0x0030
        /*0044*/ 	.byte	0x00, 0xf0, 0x11, 0x00


	//----- nvinfo : EIATTR_KPARAM_INFO
	.align		4
.L_17:
        /*0048*/ 	.byte	0x04, 0x17
        /*004a*/ 	.short	(.L_19 - .L_18)
.L_18:
        /*004c*/ 	.word	0x00000000
        /*0050*/ 	.short	0x0008
        /*0052*/ 	.short	0x002c
        /*0054*/ 	.byte	0x00, 0xf0, 0x11, 0x00


	//----- nvinfo : EIATTR_KPARAM_INFO
	.align		4
.L_19:
        /*0058*/ 	.byte	0x04, 0x17
        /*005a*/ 	.short	(.L_21 - .L_20)
.L_20:
        /*005c*/ 	.word	0x00000000
        /*0060*/ 	.short	0x0007
        /*0062*/ 	.short	0x0028
        /*0064*/ 	.byte	0x00, 0xf0, 0x11, 0x00


	//----- nvinfo : EIATTR_KPARAM_INFO
	.align		4
.L_21:
        /*0068*/ 	.byte	0x04, 0x17
        /*006a*/ 	.short	(.L_23 - .L_22)
.L_22:
        /*006c*/ 	.word	0x00000000
        /*0070*/ 	.short	0x0006
        /*0072*/ 	.short	0x0024
        /*0074*/ 	.byte	0x00, 0xf0, 0x11, 0x00


	//----- nvinfo : EIATTR_KPARAM_INFO
	.align		4
.L_23:
        /*0078*/ 	.byte	0x04, 0x17
        /*007a*/ 	.short	(.L_25 - .L_24)
.L_24:
        /*007c*/ 	.word	0x00000000
        /*0080*/ 	.short	0x0005
        /*0082*/ 	.short	0x0020
        /*0084*/ 	.byte	0x00, 0xf0, 0x11, 0x00


	//----- nvinfo : EIATTR_KPARAM_INFO
	.align		4
.L_25:
        /*0088*/ 	.byte	0x04, 0x17
        /*008a*/ 	.short	(.L_27 - .L_26)
.L_26:
        /*008c*/ 	.word	0x00000000
        /*0090*/ 	.short	0x0004
        /*0092*/ 	.short	0x001c
        /*0094*/ 	.byte	0x00, 0xf0, 0x11, 0x00


	//----- nvinfo : EIATTR_KPARAM_INFO
	.align		4
.L_27:
        /*0098*/ 	.byte	0x04, 0x17
        /*009a*/ 	.short	(.L_29 - .L_28)
.L_28:
        /*009c*/ 	.word	0x00000000
        /*00a0*/ 	.short	0x0003
        /*00a2*/ 	.short	0x0018
        /*00a4*/ 	.byte	0x00, 0xf0, 0x11, 0x00


	//----- nvinfo : EIATTR_KPARAM_INFO
	.align		4
.L_29:
        /*00a8*/ 	.byte	0x04, 0x17
        /*00aa*/ 	.short	(.L_31 - .L_30)
.L_30:
        /*00ac*/ 	.word	0x00000000
        /*00b0*/ 	.short	0x0002
        /*00b2*/ 	.short	0x0010
        /*00b4*/ 	.byte	0x00, 0xf5, 0x21, 0x00


	//----- nvinfo : EIATTR_KPARAM_INFO
	.align		4
.L_31:
        /*00b8*/ 	.byte	0x04, 0x17
        /*00ba*/ 	.short	(.L_33 - .L_32)
.L_32:
        /*00bc*/ 	.word	0x00000000
        /*00c0*/ 	.short	0x0001
        /*00c2*/ 	.short	0x0008
        /*00c4*/ 	.byte	0x00, 0xf5, 0x21, 0x00


	//----- nvinfo : EIATTR_KPARAM_INFO
	.align		4
.L_33:
        /*00c8*/ 	.byte	0x04, 0x17
        /*00ca*/ 	.short	(.L_35 - .L_34)
.L_34:
        /*00cc*/ 	.word	0x00000000
        /*00d0*/ 	.short	0x0000
        /*00d2*/ 	.short	0x0000
        /*00d4*/ 	.byte	0x00, 0xf5, 0x21, 0x00


	//----- nvinfo : EIATTR_SPARSE_MMA_MASK
	.align		4
.L_35:
        /*00d8*/ 	.byte	0x03, 0x50
        /*00da*/ 	.short	0x0000


	//----- nvinfo : EIATTR_MAXREG_COUNT
	.align		4
        /*00dc*/ 	.byte	0x03, 0x1b
        /*00de*/ 	.short	0x00ff


	//----- nvinfo : EIATTR_MERCURY_ISA_VERSION
	.align		4
        /*00e0*/ 	.byte	0x03, 0x5f
        /*00e2*/ 	.short	0x0101


	//----- nvinfo : EIATTR_VRC_CTA_INIT_COUNT
	.align		4
        /*00e4*/ 	.byte	0x02, 0x4a
	.zero		1
	.zero		1


	//----- nvinfo : EIATTR_EXIT_INSTR_OFFSETS
	.align		4
        /*00e8*/ 	.byte	0x04, 0x1c
        /*00ea*/ 	.short	(.L_37 - .L_36)


	//   ....[0]....
.L_36:
        /*00ec*/ 	.word	0x00000120


	//   ....[1]....
        /*00f0*/ 	.word	0x00000170


	//   ....[2]....
        /*00f4*/ 	.word	0x00000440


	//----- nvinfo : EIATTR_CRS_STACK_SIZE
	.align		4
.L_37:
        /*00f8*/ 	.byte	0x04, 0x1e
        /*00fa*/ 	.short	(.L_39 - .L_38)
.L_38:
        /*00fc*/ 	.word	0x00000000


	//----- nvinfo : EIATTR_CBANK_PARAM_SIZE
	.align		4
.L_39:
        /*0100*/ 	.byte	0x03, 0x19
        /*0102*/ 	.short	0x0050


	//----- nvinfo : EIATTR_PARAM_CBANK
	.align		4
        /*0104*/ 	.byte	0x04, 0x0a
        /*0106*/ 	.short	(.L_41 - .L_40)
	.align		4
.L_40:
        /*0108*/ 	.word	index@(.nv.constant0._Z14image_vel_timePfS_S_iifffiiS_S_S_)
        /*010c*/ 	.short	0x0380
        /*010e*/ 	.short	0x0050


	//----- nvinfo : EIATTR_SW_WAR
	.align		4
.L_41:
        /*0110*/ 	.byte	0x04, 0x36
        /*0112*/ 	.short	(.L_43 - .L_42)
.L_42:
        /*0114*/ 	.word	0x00000008
.L_43:


//--------------------- .nv.callgraph             --------------------------
	.section	.nv.callgraph,"",@"SHT_CUDA_CALLGRAPH"
	.align	4
	.sectionentsize	8
	.align		4
        /*0000*/ 	.word	0x00000000
	.align		4
        /*0004*/ 	.word	0xffffffff
	.align		4
        /*0008*/ 	.word	0x00000000
	.align		4
        /*000c*/ 	.word	0xfffffffe
	.align		4
        /*0010*/ 	.word	0x00000000
	.align		4
        /*0014*/ 	.word	0xfffffffd
	.align		4
        /*0018*/ 	.word	0x00000000
	.align		4
        /*001c*/ 	.word	0xfffffffc


//--------------------- .text._Z14image_vel_timePfS_S_iifffiiS_S_S_ --------------------------
	.section	.text._Z14image_vel_timePfS_S_iifffiiS_S_S_,"ax",@progbits
	.align	128
        .global         _Z14image_vel_timePfS_S_iifffiiS_S_S_
        .type           _Z14image_vel_timePfS_S_iifffiiS_S_S_,@function
        .size           _Z14image_vel_timePfS_S_iifffiiS_S_S_,(.L_x_7 - _Z14image_vel_timePfS_S_iifffiiS_S_S_)
        .other          _Z14image_vel_timePfS_S_iifffiiS_S_S_,@"STO_CUDA_ENTRY STV_DEFAULT"
_Z14image_vel_timePfS_S_iifffiiS_S_S_:
.text._Z14image_vel_timePfS_S_iifffiiS_S_S_:
[----:B------:R-:W-:Y:S01]  /*0000*/  LDC R1, c[0x0][0x37c] ;  /* 0x0000df00ff017b82 */ /* 0x000fe20000000800 */
[----:B------:R-:W0:Y:S01]  /*0010*/  S2R R3, SR_TID.X ;  /* 0x0000000000037919 */ /* 0x000e220000002100 */
[----:B------:R-:W1:Y:S06]  /*0020*/  LDCU UR4, c[0x0][0x3b0] ;  /* 0x00007600ff0477ac */ /* 0x000e6c0008000800 */
[----:B------:R-:W0:Y:S01]  /*0030*/  LDC R0, c[0x0][0x360] ;  /* 0x0000d800ff007b82 */ /* 0x000e220000000800 */
[----:B------:R-:W2:Y:S01]  /*0040*/  S2R R2, SR_TID.Y ;  /* 0x0000000000027919 */ /* 0x000ea20000002200 */
[----:B------:R-:W1:Y:S01]  /*0050*/  LDCU UR7, c[0x0][0x3ac] ;  /* 0x00007580ff0777ac */ /* 0x000e620008000800 */
[----:B------:R-:W3:Y:S05]  /*0060*/  LDCU UR8, c[0x0][0x398] ;  /* 0x00007300ff0877ac */ /* 0x000eea0008000800 */
[----:B------:R-:W0:Y:S08]  /*0070*/  S2UR UR5, SR_CTAID.X ;  /* 0x00000000000579c3 */ /* 0x000e300000002500 */
[----:B------:R-:W2:Y:S01]  /*0080*/  S2UR UR6, SR_CTAID.Y ;  /* 0x00000000000679c3 */ /* 0x000ea20000002600 */
[----:B-1----:R-:W-:-:S07]  /*0090*/  UIADD3 UR4, UPT, UPT, UR4, UR7, URZ ;  /* 0x0000000704047290 */ /* 0x002fce000fffe0ff */
[----:B------:R-:W2:Y:S01]  /*00a0*/  LDC R5, c[0x0][0x364] ;  /* 0x0000d900ff057b82 */ /* 0x000ea20000000800 */
[----:B------:R-:W-:-:S04]  /*00b0*/  ULOP3.LUT UR4, URZ, UR4, URZ, 0x33, !UPT ;  /* 0x00000004ff047292 */ /* 0x000fc8000f8e33ff */
[----:B---3--:R-:W-:Y:S01]  /*00c0*/  UIADD3 UR4, UPT, UPT, UR4, UR8, URZ ;  /* 0x0000000804047290 */ /* 0x008fe2000fffe0ff */
[----:B0-----:R-:W-:-:S05]  /*00d0*/  IMAD R0, R0, UR5, R3 ;  /* 0x0000000500007c24 */ /* 0x001fca000f8e0203 */
[----:B------:R-:W-:Y:S01]  /*00e0*/  ISETP.GT.AND P0, PT, R0, UR4, PT ;  /* 0x0000000400007c0c */ /* 0x000fe2000bf04270 */
[----:B--2---:R-:W-:-:S05]  /*00f0*/  IMAD R5, R5, UR6, R2 ;  /* 0x0000000605057c24 */ /* 0x004fca000f8e0202 */
[----:B------:R-:W-:-:S04]  /*0100*/  VIMNMX R2, PT, PT, R0, R5, PT ;  /* 0x0000000500027248 */ /* 0x000fc80003fe0100 */
[----:B------:R-:W-:-:S13]  /*0110*/  ISETP.LT.OR P0, PT, R2, UR7, P0 ;  /* 0x0000000702007c0c */ /* 0x000fda0008701670 */
[----:B------:R-:W-:Y:S05]  /*0120*/  @P0 EXIT ;  /* 0x000000000000094d */ /* 0x000fea0003800000 */
[----:B------:R-:W0:Y:S01]  /*0130*/  LDCU UR5, c[0x0][0x39c] ;  /* 0x00007380ff0577ac */ /* 0x000e220008000800 */
[----:B------:R-:W-:-:S04]  /*0140*/  ULOP3.LUT UR4, URZ, UR7, URZ, 0x33, !UPT ;  /* 0x00000007ff047292 */ /* 0x000fc8000f8e33ff */
[----:B0-----:R-:W-:-:S06]  /*0150*/  UIADD3 UR4, UPT, UPT, UR4, UR5, URZ ;  /* 0x0000000504047290 */ /* 0x001fcc000fffe0ff */
[----:B------:R-:W-:-:S13]  /*0160*/  ISETP.GT.AND P0, PT, R5, UR4, PT ;  /* 0x0000000405007c0c */ /* 0x000fda000bf04270 */
[----:B------:R-:W-:Y:S05]  /*0170*/  @P0 EXIT ;  /* 0x000000000000094d */ /* 0x000fea0003800000 */
[----:B------:R-:W0:Y:S01]  /*0180*/  LDC.64 R8, c[0x0][0x380] ;  /* 0x0000e000ff087b82 */ /* 0x000e220000000a00 */
[----:B------:R-:W1:Y:S01]  /*0190*/  LDCU.64 UR4, c[0x0][0x358] ;  /* 0x00006b00ff0477ac */ /* 0x000e620008000a00 */
[----:B------:R-:W-:-:S06]  /*01a0*/  IMAD R0, R5, UR8, R0 ;  /* 0x0000000805007c24 */ /* 0x000fcc000f8e0200 */
[----:B------:R-:W2:Y:S08]  /*01b0*/  LDC.64 R2, c[0x0][0x388] ;  /* 0x0000e200ff027b82 */ /* 0x000eb00000000a00 */
[----:B------:R-:W3:Y:S01]  /*01c0*/  LDC.64 R10, c[0x0][0x3b8] ;  /* 0x0000ee00ff0a7b82 */ /* 0x000ee20000000a00 */
[----:B0-----:R-:W-:-:S06]  /*01d0*/  IMAD.WIDE R8, R0, 0x4, R8 ;  /* 0x0000000400087825 */ /* 0x001fcc00078e0208 */
[----:B-1----:R-:W4:Y:S01]  /*01e0*/  LDG.E R9, desc[UR4][R8.64] ;  /* 0x0000000408097981 */ /* 0x002f22000c1e1900 */
[----:B--2---:R-:W-:-:S05]  /*01f0*/  IMAD.WIDE R2, R0, 0x4, R2 ;  /* 0x0000000400027825 */ /* 0x004fca00078e0202 */
[----:B------:R-:W4:Y:S01]  /*0200*/  LDG.E R4, desc[UR4][R2.64] ;  /* 0x0000000402047981 */ /* 0x000f22000c1e1900 */
[----:B---3--:R-:W-:-:S04]  /*0210*/  IMAD.WIDE R10, R0, 0x4, R10 ;  /* 0x00000004000a7825 */ /* 0x008fc800078e020a */
[----:B----4-:R-:W-:-:S05]  /*0220*/  FADD R4, R4, -R9 ;  /* 0x8000000904047221 */ /* 0x010fca0000000000 */
[----:B------:R0:W-:Y:S04]  /*0230*/  STG.E desc[UR4][R2.64], R4 ;  /* 0x0000000402007986 */ /* 0x0001e8000c101904 */
[----:B------:R-:W2:Y:S01]  /*0240*/  LDG.E R6, desc[UR4][R10.64] ;  /* 0x000000040a067981 */ /* 0x000ea2000c1e1900 */
[----:B------:R-:W-:Y:S01]  /*0250*/  IMAD.MOV.U32 R12, RZ, RZ, 0x1 ;  /* 0x00000001ff0c7424 */ /* 0x000fe200078e00ff */
[----:B------:R-:W-:Y:S01]  /*0260*/  BSSY.RECONVERGENT B0, `(.L_x_0) ;  /* 0x0000010000007945 */ /* 0x000fe20003800200 */
[----:B--2---:R-:W1:Y:S08]  /*0270*/  F2F.F64.F32 R6, R6 ;  /* 0x0000000600067310 */ /* 0x004e700000201800 */
[----:B-1----:R-:W1:Y:S02]  /*0280*/  MUFU.RCP64H R13, R7 ;  /* 0x00000007000d7308 */ /* 0x002e640000001800 */
[----:B-1----:R-:W-:-:S08]  /*0290*/  DFMA R14, -R6, R12, 1 ;  /* 0x3ff00000060e742b */ /* 0x002fd0000000010c */
[----:B------:R-:W-:-:S08]  /*02a0*/  DFMA R14, R14, R14, R14 ;  /* 0x0000000e0e0e722b */ /* 0x000fd0000000000e */
[----:B------:R-:W-:-:S08]  /*02b0*/  DFMA R14, R12, R14, R12 ;  /* 0x0000000e0c0e722b */ /* 0x000fd0000000000c */
[----:B------:R-:W-:-:S08]  /*02c0*/  DFMA R8, -R6, R14, 1 ;  /* 0x3ff000000608742b */ /* 0x000fd0000000010e */
[----:B------:R-:W-:-:S08]  /*02d0*/  DFMA R8, R14, R8, R14 ;  /* 0x000000080e08722b */ /* 0x000fd0000000000e */
[----:B------:R-:W-:-:S08]  /*02e0*/  DMUL R12, R8, -2 ;  /* 0xc0000000080c7828 */ /* 0x000fd00000000000 */
[----:B0-----:R-:W-:-:S08]  /*02f0*/  DFMA R2, -R6, R12, -2 ;  /* 0xc00000000602742b */ /* 0x001fd0000000010c */
[----:B------:R-:W-:-:S10]  /*0300*/  DFMA R2, R8, R2, R12 ;  /* 0x000000020802722b */ /* 0x000fd4000000000c */
[----:B------:R-:W-:-:S05]  /*0310*/  FFMA R5, RZ, R7, R3 ;  /* 0x00000007ff057223 */ /* 0x000fca0000000003 */
[----:B------:R-:W-:-:S13]  /*0320*/  FSETP.GT.AND P0, PT, |R5|, 1.469367938527859385e-39, PT ;  /* 0x001000000500780b */ /* 0x000fda0003f04200 */
[----:B------:R-:W-:Y:S05]  /*0330*/  @P0 BRA `(.L_x_1) ;  /* 0x0000000000080947 */ /* 0x000fea0003800000 */
[----:B------:R-:W-:-:S07]  /*0340*/  MOV R8, 0x360 ;  /* 0x0000036000087802 */ /* 0x000fce0000000f00 */
[----:B------:R-:W-:Y:S05]  /*0350*/  CALL.REL.NOINC `($__internal_0_$__cuda_sm20_div_rn_f64_full) ;  /* 0x00000000003c7944 */ /* 0x000fea0003c00000 */
.L_x_1:
[----:B------:R-:W-:Y:S05]  /*0360*/  BSYNC.RECONVERGENT B0 ;  /* 0x0000000000007941 */ /* 0x000fea0003800200 */
.L_x_0:
[----:B------:R-:W0:Y:S08]  /*0370*/  LDC.64 R6, c[0x0][0x390] ;  /* 0x0000e400ff067b82 */ /* 0x000e300000000a00 */
[----:B------:R-:W1:Y:S01]  /*0380*/  LDC.64 R10, c[0x0][0x3c8] ;  /* 0x0000f200ff0a7b82 */ /* 0x000e620000000a00 */
[----:B0-----:R-:W-:-:S06]  /*0390*/  IMAD.WIDE R6, R0, 0x4, R6 ;  /* 0x0000000400067825 */ /* 0x001fcc00078e0206 */
[----:B------:R-:W2:Y:S01]  /*03a0*/  LDG.E R6, desc[UR4][R6.64] ;  /* 0x0000000406067981 */ /* 0x000ea2000c1e1900 */
[----:B-1----:R-:W-:-:S05]  /*03b0*/  IMAD.WIDE R10, R0, 0x4, R10 ;  /* 0x00000004000a7825 */ /* 0x002fca00078e020a */
[----:B------:R-:W3:Y:S01]  /*03c0*/  LDG.E R12, desc[UR4][R10.64] ;  /* 0x000000040a0c7981 */ /* 0x000ee2000c1e1900 */
[----:B------:R-:W0:Y:S02]  /*03d0*/  F2F.F64.F32 R4, R4 ;  /* 0x0000000400047310 */ /* 0x000e240000201800 */
[----:B0-----:R-:W-:-:S06]  /*03e0*/  DMUL R2, R4, R2 ;  /* 0x0000000204027228 */ /* 0x001fcc0000000000 */
[----:B--2---:R-:W-:Y:S08]  /*03f0*/  F2F.F64.F32 R8, R6 ;  /* 0x0000000600087310 */ /* 0x004ff00000201800 */
[----:B---3--:R-:W0:Y:S02]  /*0400*/  F2F.F64.F32 R12, R12 ;  /* 0x0000000c000c7310 */ /* 0x008e240000201800 */
[----:B0-----:R-:W-:-:S10]  /*0410*/  DFMA R2, R2, R8, R12 ;  /* 0x000000080202722b */ /* 0x001fd4000000000c */
[----:B------:R-:W0:Y:S02]  /*0420*/  F2F.F32.F64 R3, R2 ;  /* 0x0000000200037310 */ /* 0x000e240000301000 */
[----:B0-----:R-:W-:Y:S01]  /*0430*/  STG.E desc[UR4][R10.64], R3 ;  /* 0x000000030a007986 */ /* 0x001fe2000c101904 */
[----:B------:R-:W-:Y:S05]  /*0440*/  EXIT ;  /* 0x000000000000794d */ /* 0x000fea0003800000 */
        .weak           $__internal_0_$__cuda_sm20_div_rn_f64_full
        .type           $__internal_0_$__cuda_sm20_div_rn_f64_full,@function
        .size           $__internal_0_$__cuda_sm20_div_rn_f64_full,(.L_x_7 - $__internal_0_$__cuda_sm20_div_rn_f64_full)
$__internal_0_$__cuda_sm20_div_rn_f64_full:
[C---:B------:R-:W-:Y:S01]  /*0450*/  FSETP.GEU.AND P0, PT, |R7|.reuse, 1.469367938527859385e-39, PT ;  /* 0x001000000700780b */ /* 0x040fe20003f0e200 */
[----:B------:R-:W-:Y:S01]  /*0460*/  IMAD.MOV.U32 R10, RZ, RZ, 0x1 ;  /* 0x00000001ff0a7424 */ /* 0x000fe200078e00ff */
[C---:B------:R-:W-:Y:S01]  /*0470*/  LOP3.LUT R2, R7.reuse, 0x800fffff, RZ, 0xc0, !PT ;  /* 0x800fffff07027812 */ /* 0x040fe200078ec0ff */
[----:B------:R-:W-:Y:S01]  /*0480*/  IMAD.MOV.U32 R5, RZ, RZ, 0x1ca00000 ;  /* 0x1ca00000ff057424 */ /* 0x000fe200078e00ff */
[----:B------:R-:W-:Y:S01]  /*0490*/  LOP3.LUT R9, R7, 0x7ff00000, RZ, 0xc0, !PT ;  /* 0x7ff0000007097812 */ /* 0x000fe200078ec0ff */
[----:B------:R-:W-:Y:S01]  /*04a0*/  IMAD.MOV.U32 R18, RZ, RZ, 0x40000000 ;  /* 0x40000000ff127424 */ /* 0x000fe200078e00ff */
[----:B------:R-:W-:Y:S01]  /*04b0*/  LOP3.LUT R3, R2, 0x3ff00000, RZ, 0xfc, !PT ;  /* 0x3ff0000002037812 */ /* 0x000fe200078efcff */
[----:B------:R-:W-:Y:S01]  /*04c0*/  IMAD.MOV.U32 R2, RZ, RZ, R6 ;  /* 0x000000ffff027224 */ /* 0x000fe200078e0006 */
[----:B------:R-:W-:Y:S01]  /*04d0*/  ISETP.LE.U32.AND P1, PT, R9, 0x40000000, PT ;  /* 0x400000000900780c */ /* 0x000fe20003f23070 */
[----:B------:R-:W-:Y:S01]  /*04e0*/  VIADD R19, R18, 0xffffffff ;  /* 0xffffffff12137836 */ /* 0x000fe20000000000 */
[----:B------:R-:W-:Y:S02]  /*04f0*/  BSSY.RECONVERGENT B1, `(.L_x_2) ;  /* 0x0000041000017945 */ /* 0x000fe40003800200 */
[----:B------:R-:W-:Y:S01]  /*0500*/  SEL R14, R5, 0x63400000, !P1 ;  /* 0x63400000050e7807 */ /* 0x000fe20004800000 */
[----:B------:R-:W-:-:S06]  /*0510*/  @!P0 DMUL R2, R6, 8.98846567431157953865e+307 ;  /* 0x7fe0000006028828 */ /* 0x000fcc0000000000 */
[----:B------:R-:W0:Y:S04]  /*0520*/  MUFU.RCP64H R11, R3 ;  /* 0x00000003000b7308 */ /* 0x000e280000001800 */
[----:B------:R-:W-:Y:S02]  /*0530*/  @!P0 LOP3.LUT R9, R3, 0x7ff00000, RZ, 0xc0, !PT ;  /* 0x7ff0000003098812 */ /* 0x000fe400078ec0ff */
[----:B------:R-:W-:-:S03]  /*0540*/  ISETP.GT.U32.AND P0, PT, R19, 0x7feffffe, PT ;  /* 0x7feffffe1300780c */ /* 0x000fc60003f04070 */
[----:B------:R-:W-:-:S05]  /*0550*/  VIADD R19, R9, 0xffffffff ;  /* 0xffffffff09137836 */ /* 0x000fca0000000000 */
[----:B------:R-:W-:Y:S01]  /*0560*/  ISETP.GT.U32.OR P0, PT, R19, 0x7feffffe, P0 ;  /* 0x7feffffe1300780c */ /* 0x000fe20000704470 */
[----:B0-----:R-:W-:-:S08]  /*0570*/  DFMA R12, R10, -R2, 1 ;  /* 0x3ff000000a0c742b */ /* 0x001fd00000000802 */
[----:B------:R-:W-:-:S08]  /*0580*/  DFMA R12, R12, R12, R12 ;  /* 0x0000000c0c0c722b */ /* 0x000fd0000000000c */
[----:B------:R-:W-:-:S08]  /*0590*/  DFMA R12, R10, R12, R10 ;  /* 0x0000000c0a0c722b */ /* 0x000fd0000000000a */
[----:B------:R-:W-:-:S08]  /*05a0*/  DFMA R10, R12, -R2, 1 ;  /* 0x3ff000000c0a742b */ /* 0x000fd00000000802 */
[----:B------:R-:W-:Y:S01]  /*05b0*/  DFMA R12, R12, R10, R12 ;  /* 0x0000000a0c0c722b */ /* 0x000fe2000000000c */
[----:B------:R-:W-:Y:S01]  /*05c0*/  LOP3.LUT R11, R14, 0x80000000, RZ, 0xfc, !PT ;  /* 0x800000000e0b7812 */ /* 0x000fe200078efcff */
[----:B------:R-:W-:-:S06]  /*05d0*/  IMAD.MOV.U32 R10, RZ, RZ, RZ ;  /* 0x000000ffff0a7224 */ /* 0x000fcc00078e00ff */
[----:B------:R-:W-:-:S08]  /*05e0*/  DMUL R14, R12, R10 ;  /* 0x0000000a0c0e7228 */ /* 0x000fd00000000000 */
[----:B------:R-:W-:-:S08]  /*05f0*/  DFMA R16, R14, -R2, R10 ;  /* 0x800000020e10722b */ /* 0x000fd0000000000a */
[----:B------:R-:W-:Y:S01]  /*0600*/  DFMA R12, R12, R16, R14 ;  /* 0x000000100c0c722b */ /* 0x000fe2000000000e */
[----:B------:R-:W-:Y:S10]  /*0610*/  @P0 BRA `(.L_x_3) ;  /* 0x0000000000740947 */ /* 0x000ff40003800000 */
[----:B------:R-:W-:Y:S01]  /*0620*/  LOP3.LUT R15, R7, 0x7ff00000, RZ, 0xc0, !PT ;  /* 0x7ff00000070f7812 */ /* 0x000fe200078ec0ff */
[----:B------:R-:W-:Y:S02]  /*0630*/  IMAD.MOV.U32 R9, RZ, RZ, 0x40000000 ;  /* 0x40000000ff097424 */ /* 0x000fe400078e00ff */
[----:B------:R-:W-:Y:S01]  /*0640*/  IMAD.MOV.U32 R16, RZ, RZ, RZ ;  /* 0x000000ffff107224 */ /* 0x000fe200078e00ff */
[----:B------:R-:W-:Y:S01]  /*0650*/  ISETP.LE.U32.AND P0, PT, R15, 0x40000000, PT ;  /* 0x400000000f00780c */ /* 0x000fe20003f03070 */
[----:B------:R-:W-:-:S05]  /*0660*/  IMAD.MOV R14, RZ, RZ, -R15 ;  /* 0x000000ffff0e7224 */ /* 0x000fca00078e0a0f */
[----:B------:R-:W-:Y:S02]  /*0670*/  VIADDMNMX R9, R14, R9, 0xb9600000, !PT ;  /* 0xb96000000e097446 */ /* 0x000fe40007800109 */
[----:B------:R-:W-:Y:S02]  /*0680*/  SEL R14, R5, 0x63400000, !P0 ;  /* 0x63400000050e7807 */ /* 0x000fe40004000000 */
[----:B------:R-:W-:-:S05]  /*0690*/  VIMNMX R9, PT, PT, R9, 0x46a00000, PT ;  /* 0x46a0000009097848 */ /* 0x000fca0003fe0100 */
[----:B------:R-:W-:-:S04]  /*06a0*/  IMAD.IADD R9, R9, 0x1, -R14 ;  /* 0x0000000109097824 */ /* 0x000fc800078e0a0e */
[----:B------:R-:W-:-:S06]  /*06b0*/  VIADD R17, R9, 0x7fe00000 ;  /* 0x7fe0000009117836 */ /* 0x000fcc0000000000 */
[----:B------:R-:W-:-:S10]  /*06c0*/  DMUL R14, R12, R16 ;  /* 0x000000100c0e7228 */ /* 0x000fd40000000000 */
[----:B------:R-:W-:-:S13]  /*06d0*/  FSETP.GTU.AND P0, PT, |R15|, 1.469367938527859385e-39, PT ;  /* 0x001000000f00780b */ /* 0x000fda0003f0c200 */
[----:B------:R-:W-:Y:S05]  /*06e0*/  @P0 BRA `(.L_x_4) ;  /* 0x0000000000840947 */ /* 0x000fea0003800000 */
[----:B------:R-:W-:Y:S01]  /*06f0*/  DFMA R2, R12, -R2, R10 ;  /* 0x800000020c02722b */ /* 0x000fe2000000000a */
[----:B------:R-:W-:-:S09]  /*0700*/  IMAD.MOV.U32 R16, RZ, RZ, RZ ;  /* 0x000000ffff107224 */ /* 0x000fd200078e00ff */
[C---:B------:R-:W-:Y:S02]  /*0710*/  FSETP.NEU.AND P0, PT, R3.reuse, RZ, PT ;  /* 0x000000ff0300720b */ /* 0x040fe40003f0d000 */
[----:B------:R-:W-:-:S04]  /*0720*/  LOP3.LUT R7, R3, 0x80000000, R7, 0x48, !PT ;  /* 0x8000000003077812 */ /* 0x000fc800078e4807 */
[----:B------:R-:W-:-:S07]  /*0730*/  LOP3.LUT R17, R7, R17, RZ, 0xfc, !PT ;  /* 0x0000001107117212 */ /* 0x000fce00078efcff */
[----:B------:R-:W-:Y:S05]  /*0740*/  @!P0 BRA `(.L_x_4) ;  /* 0x00000000006c8947 */ /* 0x000fea0003800000 */
[----:B------:R-:W-:Y:S01]  /*0750*/  IMAD.MOV R3, RZ, RZ, -R9 ;  /* 0x000000ffff037224 */ /* 0x000fe200078e0a09 */
[----:B------:R-:W-:Y:S01]  /*0760*/  IADD3 R9, PT, PT, -R9, -0x43300000, RZ ;  /* 0xbcd0000009097810 */ /* 0x000fe20007ffe1ff */
[----:B------:R-:W-:-:S06]  /*0770*/  IMAD.MOV.U32 R2, RZ, RZ, RZ ;  /* 0x000000ffff027224 */ /* 0x000fcc00078e00ff */
[----:B------:R-:W-:Y:S02]  /*0780*/  DFMA R2, R14, -R2, R12 ;  /* 0x800000020e02722b */ /* 0x000fe4000000000c */
[----:B------:R-:W-:-:S08]  /*0790*/  DMUL.RP R12, R12, R16 ;  /* 0x000000100c0c7228 */ /* 0x000fd00000008000 */
[----:B------:R-:W-:Y:S02]  /*07a0*/  FSETP.NEU.AND P0, PT, |R3|, R9, PT ;  /* 0x000000090300720b */ /* 0x000fe40003f0d200 */
[----:B------:R-:W-:Y:S02]  /*07b0*/  LOP3.LUT R7, R13, R7, RZ, 0x3c, !PT ;  /* 0x000000070d077212 */ /* 0x000fe400078e3cff */
[----:B------:R-:W-:Y:S02]  /*07c0*/  FSEL R14, R12, R14, !P0 ;  /* 0x0000000e0c0e7208 */ /* 0x000fe40004000000 */
[----:B------:R-:W-:Y:S01]  /*07d0*/  FSEL R15, R7, R15, !P0 ;  /* 0x0000000f070f7208 */ /* 0x000fe20004000000 */
[----:B------:R-:W-:Y:S06]  /*07e0*/  BRA `(.L_x_4) ;  /* 0x0000000000447947 */ /* 0x000fec0003800000 */
.L_x_3:
[----:B------:R-:W-:-:S14]  /*07f0*/  DSETP.NAN.AND P0, PT, R6, R6, PT ;  /* 0x000000060600722a */ /* 0x000fdc0003f08000 */
[----:B------:R-:W-:Y:S05]  /*0800*/  @P0 BRA `(.L_x_5) ;  /* 0x0000000000340947 */ /* 0x000fea0003800000 */
[----:B------:R-:W-:Y:S01]  /*0810*/  ISETP.NE.AND P0, PT, R18, R9, PT ;  /* 0x000000091200720c */ /* 0x000fe20003f05270 */
[----:B------:R-:W-:Y:S02]  /*0820*/  IMAD.MOV.U32 R14, RZ, RZ, 0x0 ;  /* 0x00000000ff0e7424 */ /* 0x000fe400078e00ff */
[----:B------:R-:W-:-:S10]  /*0830*/  IMAD.MOV.U32 R15, RZ, RZ, -0x80000 ;  /* 0xfff80000ff0f7424 */ /* 0x000fd400078e00ff */
[----:B------:R-:W-:Y:S05]  /*0840*/  @!P0 BRA `(.L_x_4) ;  /* 0x00000000002c8947 */ /* 0x000fea0003800000 */
[----:B------:R-:W-:Y:S02]  /*0850*/  ISETP.NE.AND P0, PT, R18, 0x7ff00000, PT ;  /* 0x7ff000001200780c */ /* 0x000fe40003f05270 */
[----:B------:R-:W-:Y:S02]  /*0860*/  LOP3.LUT R6, R7, 0xc0000000, RZ, 0x3c, !PT ;  /* 0xc000000007067812 */ /* 0x000fe400078e3cff */
[----:B------:R-:W-:Y:S02]  /*0870*/  ISETP.EQ.OR P0, PT, R9, RZ, !P0 ;  /* 0x000000ff0900720c */ /* 0x000fe40004702670 */
[----:B------:R-:W-:-:S11]  /*0880*/  LOP3.LUT R15, R6, 0x80000000, RZ, 0xc0, !PT ;  /* 0x80000000060f7812 */ /* 0x000fd600078ec0ff */
[----:B------:R-:W-:Y:S01]  /*0890*/  @P0 LOP3.LUT R2, R15, 0x7ff00000, RZ, 0xfc, !PT ;  /* 0x7ff000000f020812 */ /* 0x000fe200078efcff */
[----:B------:R-:W-:Y:S02]  /*08a0*/  @!P0 IMAD.MOV.U32 R14, RZ, RZ, RZ ;  /* 0x000000ffff0e8224 */ /* 0x000fe400078e00ff */
[----:B------:R-:W-:Y:S02]  /*08b0*/  @P0 IMAD.MOV.U32 R14, RZ, RZ, RZ ;  /* 0x000000ffff0e0224 */ /* 0x000fe400078e00ff */
[----:B------:R-:W-:Y:S01]  /*08c0*/  @P0 IMAD.MOV.U32 R15, RZ, RZ, R2 ;  /* 0x000000ffff0f0224 */ /* 0x000fe200078e0002 */
[----:B------:R-:W-:Y:S06]  /*08d0*/  BRA `(.L_x_4) ;  /* 0x0000000000087947 */ /* 0x000fec0003800000 */
.L_x_5:
[----:B------:R-:W-:Y:S01]  /*08e0*/  LOP3.LUT R15, R7, 0x80000, RZ, 0xfc, !PT ;  /* 0x00080000070f7812 */ /* 0x000fe200078efcff */
[----:B------:R-:W-:-:S07]  /*08f0*/  IMAD.MOV.U32 R14, RZ, RZ, R6 ;  /* 0x000000ffff0e7224 */ /* 0x000fce00078e0006 */
.L_x_4:
[----:B------:R-:W-:Y:S05]  /*0900*/  BSYNC.RECONVERGENT B1 ;  /* 0x0000000000017941 */ /* 0x000fea0003800200 */
.L_x_2:
[----:B------:R-:W-:Y:S02]  /*0910*/  IMAD.MOV.U32 R9, RZ, RZ, 0x0 ;  /* 0x00000000ff097424 */ /* 0x000fe400078e00ff */
[----:B------:R-:W-:Y:S02]  /*0920*/  IMAD.MOV.U32 R2, RZ, RZ, R14 ;  /* 0x000000ffff027224 */ /* 0x000fe400078e000e */
[----:B------:R-:W-:Y:S01]  /*0930*/  IMAD.MOV.U32 R3, RZ, RZ, R15 ;  /* 0x000000ffff037224 */ /* 0x000fe200078e000f */
[----:B------:R-:W-:Y:S06]  /*0940*/  RET.REL.NODEC R8 `(_Z14image_vel_timePfS_S_iifffiiS_S_S_) ;  /* 0xfffffff408ac7950 */ /* 0x000fec0003c3ffff */
.L_x_6:
[----:B------:R-:W-:-:S00]  /*0950*/  BRA `(.L_x_6) ;  /* 0xfffffffc00fc7947 */ /* 0x000fc0000383ffff */
[----:B------:R-:W-:-:S00]  /*0960*/  NOP ;  /* 0x0000000000007918 */ /* 0x000fc00000000000 */
        /* <DEDUP_REMOVED lines=9> */
.L_x_7:


//--------------------- .nv.shared.reserved.0     --------------------------
	.section	.nv.shared.reserved.0,"aw",@nobits
	.weak		__nv_reservedSMEM_offset_0_alias
	.size		__nv_reservedSMEM_offset_0_alias, 0, 64
	.other		__nv_reservedSMEM_offset_0_alias,@"STO_CUDA_RESERVED_SHARED STV_DEFAULT"
__nv_reservedSMEM_offset_0_alias:
	.zero		0
	.zero		64


//--------------------- .nv.constant0._Z14image_vel_timePfS_S_iifffiiS_S_S_ --------------------------
	.section	.nv.constant0._Z14image_vel_timePfS_S_iifffiiS_S_S_,"a",@progbits
	.sectionflags	@""
	.align	4
.nv.constant0._Z14image_vel_timePfS_S_iifffiiS_S_S_:
	.zero		976


//--------------------- SYMBOLS --------------------------

	.type		.nv.reservedSmem.offset0,@object
	.size		.nv.reservedSmem.offset0,0x4
